//
// Generated by NVIDIA NVVM Compiler
//
// Compiler Build ID: CL-36424714
// Cuda compilation tools, release 13.0, V13.0.88
// Based on NVVM 20.0.0
//

.version 9.0
.target sm_100
.address_size 64

	// .globl	_Z11matMatGPUv3PiS_S_iii
// _ZZ11matMatGPUv3PiS_S_iiiE5buffa has been demoted
// _ZZ11matMatGPUv3PiS_S_iiiE5buffb has been demoted

.visible .entry _Z11matMatGPUv3PiS_S_iii(
	.param .u64 .ptr .align 1 _Z11matMatGPUv3PiS_S_iii_param_0,
	.param .u64 .ptr .align 1 _Z11matMatGPUv3PiS_S_iii_param_1,
	.param .u64 .ptr .align 1 _Z11matMatGPUv3PiS_S_iii_param_2,
	.param .u32 _Z11matMatGPUv3PiS_S_iii_param_3,
	.param .u32 _Z11matMatGPUv3PiS_S_iii_param_4,
	.param .u32 _Z11matMatGPUv3PiS_S_iii_param_5
)
{
	.reg .pred 	%p<12>;
	.reg .b32 	%r<206>;
	.reg .b64 	%rd<16>;
	// demoted variable
	.shared .align 4 .b8 _ZZ11matMatGPUv3PiS_S_iiiE5buffa[64];
	// demoted variable
	.shared .align 4 .b8 _ZZ11matMatGPUv3PiS_S_iiiE5buffb[64];
	ld.param.u32 	%r55, [_Z11matMatGPUv3PiS_S_iii_param_4];
	ld.param.u32 	%r56, [_Z11matMatGPUv3PiS_S_iii_param_5];
	mov.u32 	%r58, %ctaid.x;
	mov.u32 	%r1, %ntid.x;
	mul.lo.s32 	%r2, %r58, %r1;
	mov.u32 	%r3, %tid.x;
	mov.u32 	%r4, %ctaid.y;
	mov.u32 	%r5, %ntid.y;
	mov.u32 	%r6, %tid.y;
	mul.lo.s32 	%r59, %r58, %r55;
	shl.b32 	%r189, %r59, 2;
	setp.lt.s32 	%p1, %r55, 1;
	mov.b32 	%r204, 0;
	@%p1 bra 	$L__BB0_16;
	ld.param.u64 	%rd14, [_Z11matMatGPUv3PiS_S_iii_param_1];
	ld.param.u64 	%rd13, [_Z11matMatGPUv3PiS_S_iii_param_0];
	shl.b32 	%r188, %r4, 2;
	mad.lo.s32 	%r9, %r55, %r3, %r6;
	shl.b32 	%r61, %r3, 4;
	mov.u32 	%r62, _ZZ11matMatGPUv3PiS_S_iiiE5buffa;
	add.s32 	%r10, %r62, %r61;
	mad.lo.s32 	%r11, %r56, %r3, %r6;
	shl.b32 	%r63, %r6, 2;
	mov.u32 	%r64, _ZZ11matMatGPUv3PiS_S_iiiE5buffb;
	add.s32 	%r12, %r64, %r63;
	mul.lo.s32 	%r13, %r56, %r5;
	and.b32  	%r14, %r1, 15;
	and.b32  	%r15, %r1, 7;
	and.b32  	%r16, %r1, 3;
	add.s32 	%r17, %r189, %r55;
	cvta.to.global.u64 	%rd1, %rd13;
	cvta.to.global.u64 	%rd2, %rd14;
	mov.b32 	%r204, 0;
$L__BB0_2:
	setp.lt.u32 	%p2, %r1, 16;
	add.s32 	%r67, %r9, %r189;
	mul.wide.u32 	%rd6, %r67, 4;
	add.s64 	%rd7, %rd1, %rd6;
	ld.global.u32 	%r68, [%rd7];
	add.s32 	%r70, %r10, %r63;
	st.shared.u32 	[%r70], %r68;
	add.s32 	%r71, %r11, %r188;
	mul.wide.u32 	%rd8, %r71, 4;
	add.s64 	%rd9, %rd2, %rd8;
	ld.global.u32 	%r72, [%rd9];
	mov.u32 	%r74, _ZZ11matMatGPUv3PiS_S_iiiE5buffb;
	add.s32 	%r75, %r74, %r61;
	add.s32 	%r76, %r75, %r63;
	st.shared.u32 	[%r76], %r72;
	bar.sync 	0;
	mov.b32 	%r199, 0;
	@%p2 bra 	$L__BB0_5;
	add.s32 	%r79, %r63, %r74;
	add.s32 	%r191, %r79, 128;
	shl.b32 	%r80, %r3, 4;
	mov.u32 	%r81, _ZZ11matMatGPUv3PiS_S_iiiE5buffa;
	add.s32 	%r82, %r80, %r81;
	add.s32 	%r192, %r82, 32;
	and.b32  	%r83, %r1, -16;
	neg.s32 	%r193, %r83;
$L__BB0_4:
	.pragma "nounroll";
	and.b32  	%r199, %r1, 2032;
	ld.shared.u32 	%r84, [%r192+-32];
	ld.shared.u32 	%r85, [%r191+-128];
	mad.lo.s32 	%r86, %r85, %r84, %r204;
	ld.shared.u32 	%r87, [%r192+-28];
	ld.shared.u32 	%r88, [%r191+-112];
	mad.lo.s32 	%r89, %r88, %r87, %r86;
	ld.shared.u32 	%r90, [%r192+-24];
	ld.shared.u32 	%r91, [%r191+-96];
	mad.lo.s32 	%r92, %r91, %r90, %r89;
	ld.shared.u32 	%r93, [%r192+-20];
	ld.shared.u32 	%r94, [%r191+-80];
	mad.lo.s32 	%r95, %r94, %r93, %r92;
	ld.shared.u32 	%r96, [%r192+-16];
	ld.shared.u32 	%r97, [%r191+-64];
	mad.lo.s32 	%r98, %r97, %r96, %r95;
	ld.shared.u32 	%r99, [%r192+-12];
	ld.shared.u32 	%r100, [%r191+-48];
	mad.lo.s32 	%r101, %r100, %r99, %r98;
	ld.shared.u32 	%r102, [%r192+-8];
	ld.shared.u32 	%r103, [%r191+-32];
	mad.lo.s32 	%r104, %r103, %r102, %r101;
	ld.shared.u32 	%r105, [%r192+-4];
	ld.shared.u32 	%r106, [%r191+-16];
	mad.lo.s32 	%r107, %r106, %r105, %r104;
	ld.shared.u32 	%r108, [%r192];
	ld.shared.u32 	%r109, [%r191];
	mad.lo.s32 	%r110, %r109, %r108, %r107;
	ld.shared.u32 	%r111, [%r192+4];
	ld.shared.u32 	%r112, [%r191+16];
	mad.lo.s32 	%r113, %r112, %r111, %r110;
	ld.shared.u32 	%r114, [%r192+8];
	ld.shared.u32 	%r115, [%r191+32];
	mad.lo.s32 	%r116, %r115, %r114, %r113;
	ld.shared.u32 	%r117, [%r192+12];
	ld.shared.u32 	%r118, [%r191+48];
	mad.lo.s32 	%r119, %r118, %r117, %r116;
	ld.shared.u32 	%r120, [%r192+16];
	ld.shared.u32 	%r121, [%r191+64];
	mad.lo.s32 	%r122, %r121, %r120, %r119;
	ld.shared.u32 	%r123, [%r192+20];
	ld.shared.u32 	%r124, [%r191+80];
	mad.lo.s32 	%r125, %r124, %r123, %r122;
	ld.shared.u32 	%r126, [%r192+24];
	ld.shared.u32 	%r127, [%r191+96];
	mad.lo.s32 	%r128, %r127, %r126, %r125;
	ld.shared.u32 	%r129, [%r192+28];
	ld.shared.u32 	%r130, [%r191+112];
	mad.lo.s32 	%r204, %r130, %r129, %r128;
	add.s32 	%r193, %r193, 16;
	add.s32 	%r192, %r192, 64;
	add.s32 	%r191, %r191, 256;
	setp.ne.s32 	%p3, %r193, 0;
	@%p3 bra 	$L__BB0_4;
$L__BB0_5:
	setp.eq.s32 	%p4, %r14, 0;
	@%p4 bra 	$L__BB0_15;
	add.s32 	%r132, %r14, -1;
	setp.lt.u32 	%p5, %r132, 7;
	@%p5 bra 	$L__BB0_8;
	shl.b32 	%r133, %r199, 2;
	add.s32 	%r134, %r10, %r133;
	ld.shared.u32 	%r135, [%r134];
	shl.b32 	%r136, %r199, 4;
	add.s32 	%r137, %r12, %r136;
	ld.shared.u32 	%r138, [%r137];
	mad.lo.s32 	%r139, %r138, %r135, %r204;
	ld.shared.u32 	%r140, [%r134+4];
	ld.shared.u32 	%r141, [%r137+16];
	mad.lo.s32 	%r142, %r141, %r140, %r139;
	ld.shared.u32 	%r143, [%r134+8];
	ld.shared.u32 	%r144, [%r137+32];
	mad.lo.s32 	%r145, %r144, %r143, %r142;
	ld.shared.u32 	%r146, [%r134+12];
	ld.shared.u32 	%r147, [%r137+48];
	mad.lo.s32 	%r148, %r147, %r146, %r145;
	ld.shared.u32 	%r149, [%r134+16];
	ld.shared.u32 	%r150, [%r137+64];
	mad.lo.s32 	%r151, %r150, %r149, %r148;
	ld.shared.u32 	%r152, [%r134+20];
	ld.shared.u32 	%r153, [%r137+80];
	mad.lo.s32 	%r154, %r153, %r152, %r151;
	ld.shared.u32 	%r155, [%r134+24];
	ld.shared.u32 	%r156, [%r137+96];
	mad.lo.s32 	%r157, %r156, %r155, %r154;
	ld.shared.u32 	%r158, [%r134+28];
	ld.shared.u32 	%r159, [%r137+112];
	mad.lo.s32 	%r204, %r159, %r158, %r157;
	add.s32 	%r199, %r199, 8;
$L__BB0_8:
	setp.eq.s32 	%p6, %r15, 0;
	@%p6 bra 	$L__BB0_15;
	add.s32 	%r161, %r15, -1;
	setp.lt.u32 	%p7, %r161, 3;
	@%p7 bra 	$L__BB0_11;
	shl.b32 	%r162, %r199, 2;
	add.s32 	%r163, %r10, %r162;
	ld.shared.u32 	%r164, [%r163];
	shl.b32 	%r165, %r199, 4;
	add.s32 	%r166, %r12, %r165;
	ld.shared.u32 	%r167, [%r166];
	mad.lo.s32 	%r168, %r167, %r164, %r204;
	ld.shared.u32 	%r169, [%r163+4];
	ld.shared.u32 	%r170, [%r166+16];
	mad.lo.s32 	%r171, %r170, %r169, %r168;
	ld.shared.u32 	%r172, [%r163+8];
	ld.shared.u32 	%r173, [%r166+32];
	mad.lo.s32 	%r174, %r173, %r172, %r171;
	ld.shared.u32 	%r175, [%r163+12];
	ld.shared.u32 	%r176, [%r166+48];
	mad.lo.s32 	%r204, %r176, %r175, %r174;
	add.s32 	%r199, %r199, 4;
$L__BB0_11:
	setp.eq.s32 	%p8, %r16, 0;
	@%p8 bra 	$L__BB0_15;
	setp.eq.s32 	%p9, %r16, 1;
	shl.b32 	%r177, %r199, 2;
	add.s32 	%r46, %r10, %r177;
	ld.shared.u32 	%r178, [%r46];
	shl.b32 	%r179, %r199, 4;
	add.s32 	%r47, %r12, %r179;
	ld.shared.u32 	%r180, [%r47];
	mad.lo.s32 	%r204, %r180, %r178, %r204;
	@%p9 bra 	$L__BB0_15;
	setp.eq.s32 	%p10, %r16, 2;
	ld.shared.u32 	%r181, [%r46+4];
	ld.shared.u32 	%r182, [%r47+16];
	mad.lo.s32 	%r204, %r182, %r181, %r204;
	@%p10 bra 	$L__BB0_15;
	ld.shared.u32 	%r183, [%r46+8];
	ld.shared.u32 	%r184, [%r47+32];
	mad.lo.s32 	%r204, %r184, %r183, %r204;
$L__BB0_15:
	bar.sync 	0;
	add.s32 	%r189, %r189, %r5;
	add.s32 	%r188, %r188, %r13;
	setp.lt.s32 	%p11, %r189, %r17;
	@%p11 bra 	$L__BB0_2;
$L__BB0_16:
	ld.param.u64 	%rd15, [_Z11matMatGPUv3PiS_S_iii_param_2];
	cvta.to.global.u64 	%rd10, %rd15;
	add.s32 	%r185, %r2, %r3;
	mad.lo.s32 	%r186, %r4, %r5, %r6;
	mad.lo.s32 	%r187, %r56, %r185, %r186;
	mul.wide.s32 	%rd11, %r187, 4;
	add.s64 	%rd12, %rd10, %rd11;
	st.global.u32 	[%rd12], %r204;
	ret;

}


// ===== COMPILED SASS (sm_100) =====

	.target	sm_100

	.elftype	@"ET_EXEC"


//--------------------- .note.nv.tkinfo           --------------------------
	.section	.note.nv.tkinfo,"",@"SHT_NOTE"
	.sectionflags	@"SHF_NOTE_NV_TKINFO"
	.tkinfo
        /*0018*/ 	.word	0x00000002
        /*0030*/ 	.string	""
        /*0030*/ 	.string	"ptxas"
        /*0030*/ 	.string	"Cuda compilation tools, release 13.0, V13.0.88"
        /*0030*/ 	.string	"Build cuda_13.0.r13.0/compiler.36424714_0"
        /*0030*/ 	.string	"-arch sm_100 -m 64 "



//--------------------- .note.nv.cuinfo           --------------------------
	.section	.note.nv.cuinfo,"",@"SHT_NOTE"
	.sectionflags	@"SHF_NOTE_NV_CUINFO"
        /*0018*/ 	.short	0x0002
        /*001a*/ 	.short	0x0064
        /*001c*/ 	.short	0x0082
	.zero		2


//--------------------- .nv.info                  --------------------------
	.section	.nv.info,"",@"SHT_CUDA_INFO"
	.align	4


	//----- nvinfo : EIATTR_REGCOUNT
	.align		4
        /*0000*/ 	.byte	0x04, 0x2f
        /*0002*/ 	.short	(.L_1 - .L_0)
	.align		4
.L_0:
        /*0004*/ 	.word	index@(_Z11matMatGPUv3PiS_S_iii)
        /*0008*/ 	.word	0x0000001e


	//----- nvinfo : EIATTR_FRAME_SIZE
	.align		4
.L_1:
        /*000c*/ 	.byte	0x04, 0x11
        /*000e*/ 	.short	(.L_3 - .L_2)
	.align		4
.L_2:
        /*0010*/ 	.word	index@(_Z11matMatGPUv3PiS_S_iii)
        /*0014*/ 	.word	0x00000000


	//----- nvinfo : EIATTR_MIN_STACK_SIZE
	.align		4
.L_3:
        /*0018*/ 	.byte	0x04, 0x12
        /*001a*/ 	.short	(.L_5 - .L_4)
	.align		4
.L_4:
        /*001c*/ 	.word	index@(_Z11matMatGPUv3PiS_S_iii)
        /*0020*/ 	.word	0x00000000
.L_5:


//--------------------- .nv.compat                --------------------------
	.section	.nv.compat,"",@"SHT_CUDA_COMPAT_INFO"
	.align	4
        /*0000*/ 	.byte	0x02, 0x09, 0x00, 0x00, 0x02, 0x02, 0x01, 0x00, 0x02, 0x05, 0x05, 0x00, 0x03, 0x07, 0x01, 0x01
        /*0010*/ 	.byte	0x02, 0x03, 0x00, 0x00, 0x02, 0x06, 0x01, 0x00, 0x04, 0x0b, 0x08, 0x00, 0x09, 0x00, 0x00, 0x00
        /*0020*/ 	.byte	0x00, 0x00, 0x00, 0x00


//--------------------- .nv.info._Z11matMatGPUv3PiS_S_iii --------------------------
	.section	.nv.info._Z11matMatGPUv3PiS_S_iii,"",@"SHT_CUDA_INFO"
	.sectionflags	@""
	.align	4


	//----- nvinfo : EIATTR_CUDA_API_VERSION
	.align		4
        /*0000*/ 	.byte	0x04, 0x37
        /*0002*/ 	.short	(.L_7 - .L_6)
.L_6:
        /*0004*/ 	.word	0x00000082


	//----- nvinfo : EIATTR_KPARAM_INFO
	.align		4
.L_7:
        /*0008*/ 	.byte	0x04, 0x17
        /*000a*/ 	.short	(.L_9 - .L_8)
.L_8:
        /*000c*/ 	.word	0x00000000
        /*0010*/ 	.short	0x0005
        /*0012*/ 	.short	0x0020
        /*0014*/ 	.byte	0x00, 0xf0, 0x11, 0x00


	//----- nvinfo : EIATTR_KPARAM_INFO
	.align		4
.L_9:
        /*0018*/ 	.byte	0x04, 0x17
        /*001a*/ 	.short	(.L_11 - .L_10)
.L_10:
        /*001c*/ 	.word	0x00000000
        /*0020*/ 	.short	0x0004
        /*0022*/ 	.short	0x001c
        /*0024*/ 	.byte	0x00, 0xf0, 0x11, 0x00


	//----- nvinfo : EIATTR_KPARAM_INFO
	.align		4
.L_11:
        /*0028*/ 	.byte	0x04, 0x17
        /*002a*/ 	.short	(.L_13 - .L_12)
.L_12:
        /*002c*/ 	.word	0x00000000
        /*0030*/ 	.short	0x0003
        /*0032*/ 	.short	0x0018
        /*0034*/ 	.byte	0x00, 0xf0, 0x11, 0x00


	//----- nvinfo : EIATTR_KPARAM_INFO
	.align		4
.L_13:
        /*0038*/ 	.byte	0x04, 0x17
        /*003a*/ 	.short	(.L_15 - .L_14)
.L_14:
        /*003c*/ 	.word	0x00000000
        /*0040*/ 	.short	0x0002
        /*0042*/ 	.short	0x0010
        /*0044*/ 	.byte	0x00, 0xf5, 0x21, 0x00


	//----- nvinfo : EIATTR_KPARAM_INFO
	.align		4
.L_15:
        /*0048*/ 	.byte	0x04, 0x17
        /*004a*/ 	.short	(.L_17 - .L_16)
.L_16:
        /*004c*/ 	.word	0x00000000
        /*0050*/ 	.short	0x0001
        /*0052*/ 	.short	0x0008
        /*0054*/ 	.byte	0x00, 0xf5, 0x21, 0x00


	//----- nvinfo : EIATTR_KPARAM_INFO
	.align		4
.L_17:
        /*0058*/ 	.byte	0x04, 0x17
        /*005a*/ 	.short	(.L_19 - .L_18)
.L_18:
        /*005c*/ 	.word	0x00000000
        /*0060*/ 	.short	0x0000
        /*0062*/ 	.short	0x0000
        /*0064*/ 	.byte	0x00, 0xf5, 0x21, 0x00


	//----- nvinfo : EIATTR_SPARSE_MMA_MASK
	.align		4
.L_19:
        /*0068*/ 	.byte	0x03, 0x50
        /*006a*/ 	.short	0x0000


	//----- nvinfo : EIATTR_MAXREG_COUNT
	.align		4
        /*006c*/ 	.byte	0x03, 0x1b
        /*006e*/ 	.short	0x00ff


	//----- nvinfo : EIATTR_NUM_BARRIERS
	.align		4
        /*0070*/ 	.byte	0x02, 0x4c
        /*0072*/ 	.byte	0x01
	.zero		1


	//----- nvinfo : EIATTR_MERCURY_ISA_VERSION
	.align		4
        /*0074*/ 	.byte	0x03, 0x5f
        /*0076*/ 	.short	0x0101


	//----- nvinfo : EIATTR_UNUSED_LOAD_BYTE_OFFSET
	.align		4
        /*0078*/ 	.byte	0x04, 0x44
        /*007a*/ 	.short	(.L_21 - .L_20)


	//   ....[0]....
.L_20:
        /*007c*/ 	.word	0x000009a0
        /*0080*/ 	.word	0x00000fff


	//----- nvinfo : EIATTR_VRC_CTA_INIT_COUNT
	.align		4
.L_21:
        /*0084*/ 	.byte	0x02, 0x4a
	.zero		1
	.zero		1


	//----- nvinfo : EIATTR_EXIT_INSTR_OFFSETS
	.align		4
        /*0088*/ 	.byte	0x04, 0x1c
        /*008a*/ 	.short	(.L_23 - .L_22)


	//   ....[0]....
.L_22:
        /*008c*/ 	.word	0x00000ae0


	//----- nvinfo : EIATTR_CBANK_PARAM_SIZE
	.align		4
.L_23:
        /*0090*/ 	.byte	0x03, 0x19
        /*0092*/ 	.short	0x0024


	//----- nvinfo : EIATTR_PARAM_CBANK
	.align		4
        /*0094*/ 	.byte	0x04, 0x0a
        /*0096*/ 	.short	(.L_25 - .L_24)
	.align		4
.L_24:
        /*0098*/ 	.word	index@(.nv.constant0._Z11matMatGPUv3PiS_S_iii)
        /*009c*/ 	.short	0x0380
        /*009e*/ 	.short	0x0024


	//----- nvinfo : EIATTR_SW_WAR
	.align		4
.L_25:
        /*00a0*/ 	.byte	0x04, 0x36
        /*00a2*/ 	.short	(.L_27 - .L_26)
.L_26:
        /*00a4*/ 	.word	0x00000008
.L_27:


//--------------------- .nv.callgraph             --------------------------
	.section	.nv.callgraph,"",@"SHT_CUDA_CALLGRAPH"
	.align	4
	.sectionentsize	8
	.align		4
        /*0000*/ 	.word	0x00000000
	.align		4
        /*0004*/ 	.word	0xffffffff
	.align		4
        /*0008*/ 	.word	0x00000000
	.align		4
        /*000c*/ 	.word	0xfffffffe
	.align		4
        /*0010*/ 	.word	0x00000000
	.align		4
        /*0014*/ 	.word	0xfffffffd
	.align		4
        /*0018*/ 	.word	0x00000000
	.align		4
        /*001c*/ 	.word	0xfffffffc


//--------------------- .text._Z11matMatGPUv3PiS_S_iii --------------------------
	.section	.text._Z11matMatGPUv3PiS_S_iii,"ax",@progbits
	.align	128
        .global         _Z11matMatGPUv3PiS_S_iii
        .type           _Z11matMatGPUv3PiS_S_iii,@function
        .size           _Z11matMatGPUv3PiS_S_iii,(.L_x_8 - _Z11matMatGPUv3PiS_S_iii)
        .other          _Z11matMatGPUv3PiS_S_iii,@"STO_CUDA_ENTRY STV_DEFAULT"
_Z11matMatGPUv3PiS_S_iii:
.text._Z11matMatGPUv3PiS_S_iii:
[----:B------:R-:W-:Y:S01]  /*0000*/  LDC R1, c[0x0][0x37c] ;  /* 0x0000df00ff017b82 */ /* 0x000fe20000000800 */
[----:B------:R-:W0:Y:S07]  /*0010*/  LDCU UR12, c[0x0][0x39c] ;  /* 0x00007380ff0c77ac */ /* 0x000e2e0008000800 */
[----:B------:R-:W1:Y:S01]  /*0020*/  S2UR UR4, SR_CTAID.X ;  /* 0x00000000000479c3 */ /* 0x000e620000002500 */
[----:B------:R-:W2:Y:S01]  /*0030*/  S2R R0, SR_TID.X ;  /* 0x0000000000007919 */ /* 0x000ea20000002100 */
[----:B------:R-:W-:Y:S01]  /*0040*/  HFMA2 R23, -RZ, RZ, 0, 0 ;  /* 0x00000000ff177431 */ /* 0x000fe200000001ff */
[----:B------:R-:W3:Y:S01]  /*0050*/  LDCU.64 UR10, c[0x0][0x358] ;  /* 0x00006b00ff0a77ac */ /* 0x000ee20008000a00 */
[----:B------:R-:W4:Y:S04]  /*0060*/  S2R R3, SR_TID.Y ;  /* 0x0000000000037919 */ /* 0x000f280000002200 */
[----:B------:R-:W1:Y:S08]  /*0070*/  LDC R2, c[0x0][0x360] ;  /* 0x0000d800ff027b82 */ /* 0x000e700000000800 */
[----:B------:R-:W1:Y:S01]  /*0080*/  S2UR UR9, SR_CTAID.Y ;  /* 0x00000000000979c3 */ /* 0x000e620000002600 */
[----:B0-----:R-:W-:-:S07]  /*0090*/  UISETP.GE.AND UP0, UPT, UR12, 0x1, UPT ;  /* 0x000000010c00788c */ /* 0x001fce000bf06270 */
[----:B------:R-:W0:Y:S01]  /*00a0*/  LDC R4, c[0x0][0x364] ;  /* 0x0000d900ff047b82 */ /* 0x000e220000000800 */
[----:B-1----:R-:W-:Y:S01]  /*00b0*/  IMAD R21, R2, UR4, RZ ;  /* 0x0000000402157c24 */ /* 0x002fe2000f8e02ff */
[----:B--234-:R-:W-:Y:S06]  /*00c0*/  BRA.U !UP0, `(.L_x_0) ;  /* 0x0000000908687547 */ /* 0x01cfec000b800000 */
[----:B------:R-:W1:Y:S01]  /*00d0*/  S2UR UR7, SR_CgaCtaId ;  /* 0x00000000000779c3 */ /* 0x000e620000008800 */
[----:B------:R-:W2:Y:S01]  /*00e0*/  LDCU UR13, c[0x0][0x3a0] ;  /* 0x00007400ff0d77ac */ /* 0x000ea20008000800 */
[----:B------:R-:W-:Y:S01]  /*00f0*/  IMAD R19, R0, UR12, R3 ;  /* 0x0000000c00137c24 */ /* 0x000fe2000f8e0203 */
[C---:B------:R-:W-:Y:S01]  /*0100*/  LOP3.LUT R17, R2.reuse, 0xf, RZ, 0xc0, !PT ;  /* 0x0000000f02117812 */ /* 0x040fe200078ec0ff */
[----:B------:R-:W-:Y:S01]  /*0110*/  UIMAD UR4, UR4, UR12, URZ ;  /* 0x0000000c040472a4 */ /* 0x000fe2000f8e02ff */
[C---:B------:R-:W-:Y:S01]  /*0120*/  LOP3.LUT R16, R2.reuse, 0x7, RZ, 0xc0, !PT ;  /* 0x0000000702107812 */ /* 0x040fe200078ec0ff */
[----:B------:R-:W-:Y:S01]  /*0130*/  UMOV UR5, 0x400 ;  /* 0x0000040000057882 */ /* 0x000fe20000000000 */
[----:B------:R-:W-:Y:S01]  /*0140*/  USHF.L.U32 UR8, UR9, 0x2, URZ ;  /* 0x0000000209087899 */ /* 0x000fe200080006ff */
[----:B------:R-:W-:Y:S01]  /*0150*/  LOP3.LUT R6, R2, 0x3, RZ, 0xc0, !PT ;  /* 0x0000000302067812 */ /* 0x000fe200078ec0ff */
[----:B------:R-:W-:Y:S01]  /*0160*/  USHF.L.U32 UR4, UR4, 0x2, URZ ;  /* 0x0000000204047899 */ /* 0x000fe200080006ff */
[----:B------:R-:W-:Y:S01]  /*0170*/  MOV R23, RZ ;  /* 0x000000ff00177202 */ /* 0x000fe20000000f00 */
[----:B------:R-:W-:-:S02]  /*0180*/  UIADD3 UR6, UPT, UPT, UR5, 0x40, URZ ;  /* 0x0000004005067890 */ /* 0x000fc4000fffe0ff */
[----:B------:R-:W-:Y:S02]  /*0190*/  MOV R7, UR8 ;  /* 0x0000000800077c02 */ /* 0x000fe40008000f00 */
[----:B------:R-:W-:Y:S01]  /*01a0*/  MOV R24, UR4 ;  /* 0x0000000400187c02 */ /* 0x000fe20008000f00 */
[----:B--2---:R-:W-:-:S03]  /*01b0*/  IMAD R20, R0, UR13, R3 ;  /* 0x0000000d00147c24 */ /* 0x004fc6000f8e0203 */
[----:B------:R-:W-:Y:S01]  /*01c0*/  IADD3 R5, PT, PT, R24, UR12, RZ ;  /* 0x0000000c18057c10 */ /* 0x000fe2000fffe0ff */
[----:B-1----:R-:W-:Y:S02]  /*01d0*/  ULEA UR5, UR7, UR5, 0x18 ;  /* 0x0000000507057291 */ /* 0x002fe4000f8ec0ff */
[----:B------:R-:W-:-:S04]  /*01e0*/  ULEA UR6, UR7, UR6, 0x18 ;  /* 0x0000000607067291 */ /* 0x000fc8000f8ec0ff */
[----:B------:R-:W-:Y:S02]  /*01f0*/  LEA R22, R0, UR5, 0x4 ;  /* 0x0000000500167c11 */ /* 0x000fe4000f8e20ff */
[----:B------:R-:W-:-:S07]  /*0200*/  LEA R18, R3, UR6, 0x2 ;  /* 0x0000000603127c11 */ /* 0x000fce000f8e10ff */
.L_x_6:
[----:B------:R-:W1:Y:S01]  /*0210*/  LDC.64 R10, c[0x0][0x380] ;  /* 0x0000e000ff0a7b82 */ /* 0x000e620000000a00 */
[----:B------:R-:W-:Y:S01]  /*0220*/  IADD3 R13, PT, PT, R19, R24, RZ ;  /* 0x00000018130d7210 */ /* 0x000fe20007ffe0ff */
[----:B------:R-:W-:-:S06]  /*0230*/  IMAD.IADD R15, R20, 0x1, R7 ;  /* 0x00000001140f7824 */ /* 0x000fcc00078e0207 */
[----:B------:R-:W2:Y:S01]  /*0240*/  LDC.64 R8, c[0x0][0x388] ;  /* 0x0000e200ff087b82 */ /* 0x000ea20000000a00 */
[----:B-1----:R-:W-:-:S06]  /*0250*/  IMAD.WIDE.U32 R10, R13, 0x4, R10 ;  /* 0x000000040d0a7825 */ /* 0x002fcc00078e000a */
[----:B------:R-:W3:Y:S01]  /*0260*/  LDG.E R10, desc[UR10][R10.64] ;  /* 0x0000000a0a0a7981 */ /* 0x000ee2000c1e1900 */
[----:B--2---:R-:W-:-:S06]  /*0270*/  IMAD.WIDE.U32 R8, R15, 0x4, R8 ;  /* 0x000000040f087825 */ /* 0x004fcc00078e0008 */
[----:B------:R-:W2:Y:S01]  /*0280*/  LDG.E R8, desc[UR10][R8.64] ;  /* 0x0000000a08087981 */ /* 0x000ea2000c1e1900 */
[----:B------:R-:W1:Y:S01]  /*0290*/  S2UR UR6, SR_CgaCtaId ;  /* 0x00000000000679c3 */ /* 0x000e620000008800 */
[----:B------:R-:W-:Y:S02]  /*02a0*/  UMOV UR4, 0x400 ;  /* 0x0000040000047882 */ /* 0x000fe40000000000 */
[----:B------:R-:W-:Y:S01]  /*02b0*/  UIADD3 UR5, UPT, UPT, UR4, 0x40, URZ ;  /* 0x0000004004057890 */ /* 0x000fe2000fffe0ff */
[----:B------:R-:W-:Y:S02]  /*02c0*/  ISETP.GE.U32.AND P1, PT, R2, 0x10, PT ;  /* 0x000000100200780c */ /* 0x000fe40003f26070 */
[----:B------:R-:W-:Y:S02]  /*02d0*/  LEA R13, R3, R22, 0x2 ;  /* 0x00000016030d7211 */ /* 0x000fe400078e10ff */
[----:B0-----:R-:W-:Y:S01]  /*02e0*/  IADD3 R24, PT, PT, R4, R24, RZ ;  /* 0x0000001804187210 */ /* 0x001fe20007ffe0ff */
[----:B-1----:R-:W-:-:S06]  /*02f0*/  ULEA UR5, UR6, UR5, 0x18 ;  /* 0x0000000506057291 */ /* 0x002fcc000f8ec0ff */
[----:B------:R-:W-:-:S04]  /*0300*/  LEA R12, R0, UR5, 0x4 ;  /* 0x00000005000c7c11 */ /* 0x000fc8000f8e20ff */
[----:B------:R-:W-:Y:S02]  /*0310*/  LEA R15, R3, R12, 0x2 ;  /* 0x0000000c030f7211 */ /* 0x000fe400078e10ff */
[----:B------:R-:W-:Y:S02]  /*0320*/  ISETP.GE.AND P0, PT, R24, R5, PT ;  /* 0x000000051800720c */ /* 0x000fe40003f06270 */
[----:B------:R-:W-:Y:S01]  /*0330*/  MOV R25, RZ ;  /* 0x000000ff00197202 */ /* 0x000fe20000000f00 */
[----:B---3--:R0:W-:Y:S04]  /*0340*/  STS [R13], R10 ;  /* 0x0000000a0d007388 */ /* 0x0081e80000000800 */
[----:B--2---:R0:W-:Y:S01]  /*0350*/  STS [R15], R8 ;  /* 0x000000080f007388 */ /* 0x0041e20000000800 */
[----:B------:R-:W-:Y:S06]  /*0360*/  BAR.SYNC.DEFER_BLOCKING 0x0 ;  /* 0x0000000000007b1d */ /* 0x000fec0000010000 */
[----:B------:R-:W-:Y:S05]  /*0370*/  @!P1 BRA `(.L_x_1) ;  /* 0x0000000000c89947 */ /* 0x000fea0003800000 */
[----:B------:R-:W-:Y:S01]  /*0380*/  ULEA UR4, UR6, UR4, 0x18 ;  /* 0x0000000406047291 */ /* 0x000fe2000f8ec0ff */
[C---:B0-----:R-:W-:Y:S02]  /*0390*/  LOP3.LUT R13, R2.reuse, 0xfffffff0, RZ, 0xc0, !PT ;  /* 0xfffffff0020d7812 */ /* 0x041fe400078ec0ff */
[----:B------:R-:W-:Y:S02]  /*03a0*/  LEA R18, R3, UR5, 0x2 ;  /* 0x0000000503127c11 */ /* 0x000fe4000f8e10ff */
[----:B------:R-:W-:Y:S01]  /*03b0*/  LOP3.LUT R12, R2, 0x7f0, RZ, 0xc0, !PT ;  /* 0x000007f0020c7812 */ /* 0x000fe200078ec0ff */
[----:B------:R-:W-:Y:S01]  /*03c0*/  IMAD.MOV R13, RZ, RZ, -R13 ;  /* 0x000000ffff0d7224 */ /* 0x000fe200078e0a0d */
[----:B------:R-:W-:Y:S02]  /*03d0*/  LEA R22, R0, UR4, 0x4 ;  /* 0x0000000400167c11 */ /* 0x000fe4000f8e20ff */
[----:B------:R-:W-:Y:S02]  /*03e0*/  IADD3 R15, PT, PT, R18, 0x80, RZ ;  /* 0x00000080120f7810 */ /* 0x000fe40007ffe0ff */
[----:B------:R-:W-:-:S07]  /*03f0*/  IADD3 R14, PT, PT, R22, 0x20, RZ ;  /* 0x00000020160e7810 */ /* 0x000fce0007ffe0ff */
.L_x_2:
[----:B------:R-:W-:Y:S01]  /*0400*/  LDS R25, [R15+-0x80] ;  /* 0xffff80000f197984 */ /* 0x000fe20000000800 */
[----:B------:R-:W-:-:S03]  /*0410*/  IADD3 R13, PT, PT, R13, 0x10, RZ ;  /* 0x000000100d0d7810 */ /* 0x000fc60007ffe0ff */
[----:B------:R-:W0:Y:S01]  /*0420*/  LDS.128 R8, [R14+-0x20] ;  /* 0xffffe0000e087984 */ /* 0x000e220000000c00 */
[----:B------:R-:W-:-:S03]  /*0430*/  ISETP.NE.AND P1, PT, R13, RZ, PT ;  /* 0x000000ff0d00720c */ /* 0x000fc60003f25270 */
[----:B------:R-:W1:Y:S01]  /*0440*/  LDS R26, [R15+-0x70] ;  /* 0xffff90000f1a7984 */ /* 0x000e620000000800 */
[----:B0-----:R-:W-:-:S03]  /*0450*/  IMAD R8, R8, R25, R23 ;  /* 0x0000001908087224 */ /* 0x001fc600078e0217 */
[----:B------:R-:W0:Y:S01]  /*0460*/  LDS R23, [R15+-0x60] ;  /* 0xffffa0000f177984 */ /* 0x000e220000000800 */
[----:B-1----:R-:W-:-:S03]  /*0470*/  IMAD R9, R26, R9, R8 ;  /* 0x000000091a097224 */ /* 0x002fc600078e0208 */
[----:B------:R-:W1:Y:S04]  /*0480*/  LDS R25, [R15+-0x50] ;  /* 0xffffb0000f197984 */ /* 0x000e680000000800 */
[----:B------:R-:W-:Y:S01]  /*0490*/  LDS R26, [R15+-0x30] ;  /* 0xffffd0000f1a7984 */ /* 0x000fe20000000800 */
[----:B0-----:R-:W-:-:S03]  /*04a0*/  IMAD R10, R23, R10, R9 ;  /* 0x0000000a170a7224 */ /* 0x001fc600078e0209 */
[----:B------:R-:W-:Y:S01]  /*04b0*/  LDS R23, [R15+-0x40] ;  /* 0xffffc0000f177984 */ /* 0x000fe20000000800 */
[----:B-1----:R-:W-:-:S03]  /*04c0*/  IMAD R25, R25, R11, R10 ;  /* 0x0000000b19197224 */ /* 0x002fc600078e020a */
[----:B------:R-:W0:Y:S02]  /*04d0*/  LDS.128 R8, [R14+-0x10] ;  /* 0xfffff0000e087984 */ /* 0x000e240000000c00 */
[----:B0-----:R-:W-:Y:S02]  /*04e0*/  IMAD R8, R8, R23, R25 ;  /* 0x0000001708087224 */ /* 0x001fe400078e0219 */
[----:B------:R-:W0:Y:S02]  /*04f0*/  LDS R23, [R15+-0x20] ;  /* 0xffffe0000f177984 */ /* 0x000e240000000800 */
[----:B------:R-:W-:Y:S02]  /*0500*/  IMAD R9, R26, R9, R8 ;  /* 0x000000091a097224 */ /* 0x000fe400078e0208 */
[----:B------:R-:W1:Y:S04]  /*0510*/  LDS R25, [R15+-0x10] ;  /* 0xfffff0000f197984 */ /* 0x000e680000000800 */
[----:B------:R-:W-:Y:S01]  /*0520*/  LDS R26, [R15+0x10] ;  /* 0x000010000f1a7984 */ /* 0x000fe20000000800 */
[----:B0-----:R-:W-:-:S03]  /*0530*/  IMAD R10, R23, R10, R9 ;  /* 0x0000000a170a7224 */ /* 0x001fc600078e0209 */
[----:B------:R-:W-:Y:S01]  /*0540*/  LDS R23, [R15] ;  /* 0x000000000f177984 */ /* 0x000fe20000000800 */
[----:B-1----:R-:W-:-:S03]  /*0550*/  IMAD R25, R25, R11, R10 ;  /* 0x0000000b19197224 */ /* 0x002fc600078e020a */
[----:B------:R-:W0:Y:S02]  /*0560*/  LDS.128 R8, [R14] ;  /* 0x000000000e087984 */ /* 0x000e240000000c00 */
[----:B0-----:R-:W-:Y:S02]  /*0570*/  IMAD R8, R8, R23, R25 ;  /* 0x0000001708087224 */ /* 0x001fe400078e0219 */
[----:B------:R-:W0:Y:S02]  /*0580*/  LDS R23, [R15+0x20] ;  /* 0x000020000f177984 */ /* 0x000e240000000800 */
[----:B------:R-:W-:Y:S02]  /*0590*/  IMAD R9, R26, R9, R8 ;  /* 0x000000091a097224 */ /* 0x000fe400078e0208 */
[----:B------:R-:W1:Y:S04]  /*05a0*/  LDS R25, [R15+0x30] ;  /* 0x000030000f197984 */ /* 0x000e680000000800 */
[----:B------:R-:W-:Y:S01]  /*05b0*/  LDS R26, [R15+0x50] ;  /* 0x000050000f1a7984 */ /* 0x000fe20000000800 */
[----:B0-----:R-:W-:-:S03]  /*05c0*/  IMAD R10, R23, R10, R9 ;  /* 0x0000000a170a7224 */ /* 0x001fc600078e0209 */
[----:B------:R-:W-:Y:S01]  /*05d0*/  LDS R23, [R15+0x40] ;  /* 0x000040000f177984 */ /* 0x000fe20000000800 */
[----:B-1----:R-:W-:-:S03]  /*05e0*/  IMAD R25, R25, R11, R10 ;  /* 0x0000000b19197224 */ /* 0x002fc600078e020a */
[----:B------:R0:W1:Y:S02]  /*05f0*/  LDS.128 R8, [R14+0x10] ;  /* 0x000010000e087984 */ /* 0x0000640000000c00 */
[----:B0-----:R-:W-:Y:S01]  /*0600*/  IADD3 R14, PT, PT, R14, 0x40, RZ ;  /* 0x000000400e0e7810 */ /* 0x001fe20007ffe0ff */
[----:B-1----:R-:W-:Y:S02]  /*0610*/  IMAD R8, R8, R23, R25 ;  /* 0x0000001708087224 */ /* 0x002fe400078e0219 */
[----:B------:R-:W0:Y:S02]  /*0620*/  LDS R23, [R15+0x60] ;  /* 0x000060000f177984 */ /* 0x000e240000000800 */
[----:B------:R-:W-:Y:S02]  /*0630*/  IMAD R9, R26, R9, R8 ;  /* 0x000000091a097224 */ /* 0x000fe400078e0208 */
[----:B------:R1:W2:Y:S02]  /*0640*/  LDS R25, [R15+0x70] ;  /* 0x000070000f197984 */ /* 0x0002a40000000800 */
[----:B-1----:R-:W-:Y:S01]  /*0650*/  IADD3 R15, PT, PT, R15, 0x100, RZ ;  /* 0x000001000f0f7810 */ /* 0x002fe20007ffe0ff */
[----:B0-----:R-:W-:-:S04]  /*0660*/  IMAD R10, R23, R10, R9 ;  /* 0x0000000a170a7224 */ /* 0x001fc800078e0209 */
[----:B--2---:R-:W-:Y:S01]  /*0670*/  IMAD R23, R25, R11, R10 ;  /* 0x0000000b19177224 */ /* 0x004fe200078e020a */
[----:B------:R-:W-:Y:S06]  /*0680*/  @P1 BRA `(.L_x_2) ;  /* 0xfffffffc005c1947 */ /* 0x000fec000383ffff */
[----:B------:R-:W-:-:S07]  /*0690*/  IMAD.MOV.U32 R25, RZ, RZ, R12 ;  /* 0x000000ffff197224 */ /* 0x000fce00078e000c */
.L_x_1:
[----:B------:R-:W-:-:S13]  /*06a0*/  ISETP.NE.AND P1, PT, R17, RZ, PT ;  /* 0x000000ff1100720c */ /* 0x000fda0003f25270 */
[----:B------:R-:W-:Y:S05]  /*06b0*/  @!P1 BRA `(.L_x_3) ;  /* 0x0000000000dc9947 */ /* 0x000fea0003800000 */
[----:B0-----:R-:W-:Y:S02]  /*06c0*/  IADD3 R8, PT, PT, R17, -0x1, RZ ;  /* 0xffffffff11087810 */ /* 0x001fe40007ffe0ff */
[----:B------:R-:W-:Y:S02]  /*06d0*/  ISETP.NE.AND P2, PT, R16, RZ, PT ;  /* 0x000000ff1000720c */ /* 0x000fe40003f45270 */
[----:B------:R-:W-:-:S13]  /*06e0*/  ISETP.GE.U32.AND P1, PT, R8, 0x7, PT ;  /* 0x000000070800780c */ /* 0x000fda0003f26070 */
[----:B------:R-:W-:Y:S05]  /*06f0*/  @!P1 BRA `(.L_x_4) ;  /* 0x0000000000549947 */ /* 0x000fea0003800000 */
[C---:B------:R-:W-:Y:S02]  /*0700*/  LEA R26, R25.reuse, R18, 0x4 ;  /* 0x00000012191a7211 */ /* 0x040fe400078e20ff */
[C---:B------:R-:W-:Y:S02]  /*0710*/  LEA R27, R25.reuse, R22, 0x2 ;  /* 0x00000016191b7211 */ /* 0x040fe400078e10ff */
[----:B------:R-:W-:Y:S01]  /*0720*/  IADD3 R25, PT, PT, R25, 0x8, RZ ;  /* 0x0000000819197810 */ /* 0x000fe20007ffe0ff */
[----:B------:R-:W-:Y:S04]  /*0730*/  LDS R12, [R26] ;  /* 0x000000001a0c7984 */ /* 0x000fe80000000800 */
[----:B------:R-:W0:Y:S04]  /*0740*/  LDS.128 R8, [R27] ;  /* 0x000000001b087984 */ /* 0x000e280000000c00 */
[----:B------:R-:W1:Y:S04]  /*0750*/  LDS R14, [R26+0x10] ;  /* 0x000010001a0e7984 */ /* 0x000e680000000800 */
[----:B------:R-:W2:Y:S01]  /*0760*/  LDS R13, [R26+0x20] ;  /* 0x000020001a0d7984 */ /* 0x000ea20000000800 */
[----:B0-----:R-:W-:-:S03]  /*0770*/  IMAD R12, R8, R12, R23 ;  /* 0x0000000c080c7224 */ /* 0x001fc600078e0217 */
[----:B------:R-:W0:Y:S01]  /*0780*/  LDS R8, [R26+0x30] ;  /* 0x000030001a087984 */ /* 0x000e220000000800 */
[----:B-1----:R-:W-:-:S03]  /*0790*/  IMAD R12, R14, R9, R12 ;  /* 0x000000090e0c7224 */ /* 0x002fc600078e020c */
[----:B------:R-:W-:Y:S01]  /*07a0*/  LDS R9, [R26+0x40] ;  /* 0x000040001a097984 */ /* 0x000fe20000000800 */
[----:B--2---:R-:W-:-:S03]  /*07b0*/  IMAD R10, R13, R10, R12 ;  /* 0x0000000a0d0a7224 */ /* 0x004fc600078e020c */
[----:B------:R-:W1:Y:S04]  /*07c0*/  LDS.128 R12, [R27+0x10] ;  /* 0x000010001b0c7984 */ /* 0x000e680000000c00 */
[----:B------:R-:W-:Y:S01]  /*07d0*/  LDS R23, [R26+0x70] ;  /* 0x000070001a177984 */ /* 0x000fe20000000800 */
[----:B0-----:R-:W-:-:S03]  /*07e0*/  IMAD R8, R8, R11, R10 ;  /* 0x0000000b08087224 */ /* 0x001fc600078e020a */
[----:B------:R-:W0:Y:S04]  /*07f0*/  LDS R10, [R26+0x50] ;  /* 0x000050001a0a7984 */ /* 0x000e280000000800 */
[----:B------:R-:W2:Y:S01]  /*0800*/  LDS R11, [R26+0x60] ;  /* 0x000060001a0b7984 */ /* 0x000ea20000000800 */
[----:B-1----:R-:W-:-:S04]  /*0810*/  IMAD R8, R12, R9, R8 ;  /* 0x000000090c087224 */ /* 0x002fc800078e0208 */
[----:B0-----:R-:W-:-:S04]  /*0820*/  IMAD R13, R10, R13, R8 ;  /* 0x0000000d0a0d7224 */ /* 0x001fc800078e0208 */
[----:B--2---:R-:W-:-:S04]  /*0830*/  IMAD R14, R11, R14, R13 ;  /* 0x0000000e0b0e7224 */ /* 0x004fc800078e020d */
[----:B------:R-:W-:-:S07]  /*0840*/  IMAD R23, R23, R15, R14 ;  /* 0x0000000f17177224 */ /* 0x000fce00078e020e */
.L_x_4:
[----:B------:R-:W-:Y:S05]  /*0850*/  @!P2 BRA `(.L_x_3) ;  /* 0x000000000074a947 */ /* 0x000fea0003800000 */
[----:B------:R-:W-:Y:S02]  /*0860*/  IADD3 R8, PT, PT, R16, -0x1, RZ ;  /* 0xffffffff10087810 */ /* 0x000fe40007ffe0ff */
[----:B------:R-:W-:Y:S02]  /*0870*/  ISETP.NE.AND P2, PT, R6, RZ, PT ;  /* 0x000000ff0600720c */ /* 0x000fe40003f45270 */
[----:B------:R-:W-:-:S13]  /*0880*/  ISETP.GE.U32.AND P1, PT, R8, 0x3, PT ;  /* 0x000000030800780c */ /* 0x000fda0003f26070 */
[----:B------:R-:W-:Y:S05]  /*0890*/  @!P1 BRA `(.L_x_5) ;  /* 0x0000000000309947 */ /* 0x000fea0003800000 */
[C---:B------:R-:W-:Y:S01]  /*08a0*/  LEA R8, R25.reuse, R22, 0x2 ;  /* 0x0000001619087211 */ /* 0x040fe200078e10ff */
[C---:B------:R-:W-:Y:S01]  /*08b0*/  IMAD R12, R25.reuse, 0x10, R18 ;  /* 0x00000010190c7824 */ /* 0x040fe200078e0212 */
[----:B------:R-:W-:-:S04]  /*08c0*/  IADD3 R25, PT, PT, R25, 0x4, RZ ;  /* 0x0000000419197810 */ /* 0x000fc80007ffe0ff */
[----:B------:R-:W-:Y:S04]  /*08d0*/  LDS R13, [R12] ;  /* 0x000000000c0d7984 */ /* 0x000fe80000000800 */
[----:B------:R-:W0:Y:S04]  /*08e0*/  LDS.128 R8, [R8] ;  /* 0x0000000008087984 */ /* 0x000e280000000c00 */
[----:B------:R-:W1:Y:S04]  /*08f0*/  LDS R15, [R12+0x10] ;  /* 0x000010000c0f7984 */ /* 0x000e680000000800 */
[----:B------:R-:W2:Y:S04]  /*0900*/  LDS R26, [R12+0x20] ;  /* 0x000020000c1a7984 */ /* 0x000ea80000000800 */
[----:B------:R-:W3:Y:S01]  /*0910*/  LDS R27, [R12+0x30] ;  /* 0x000030000c1b7984 */ /* 0x000ee20000000800 */
[----:B0-----:R-:W-:-:S04]  /*0920*/  IMAD R14, R8, R13, R23 ;  /* 0x0000000d080e7224 */ /* 0x001fc800078e0217 */
[----:B-1----:R-:W-:-:S04]  /*0930*/  IMAD R9, R15, R9, R14 ;  /* 0x000000090f097224 */ /* 0x002fc800078e020e */
[----:B--2---:R-:W-:-:S04]  /*0940*/  IMAD R10, R26, R10, R9 ;  /* 0x0000000a1a0a7224 */ /* 0x004fc800078e0209 */
[----:B---3--:R-:W-:-:S07]  /*0950*/  IMAD R23, R27, R11, R10 ;  /* 0x0000000b1b177224 */ /* 0x008fce00078e020a */
.L_x_5:
[----:B------:R-:W-:Y:S05]  /*0960*/  @!P2 BRA `(.L_x_3) ;  /* 0x000000000030a947 */ /* 0x000fea0003800000 */
[C---:B------:R-:W-:Y:S02]  /*0970*/  LEA R8, R25.reuse, R22, 0x2 ;  /* 0x0000001619087211 */ /* 0x040fe400078e10ff */
[----:B------:R-:W-:Y:S02]  /*0980*/  LEA R25, R25, R18, 0x4 ;  /* 0x0000001219197211 */ /* 0x000fe400078e20ff */
[----:B------:R-:W-:Y:S02]  /*0990*/  ISETP.NE.AND P1, PT, R6, 0x1, PT ;  /* 0x000000010600780c */ /* 0x000fe40003f25270 */
[----:B------:R-:W-:Y:S04]  /*09a0*/  LDS.128 R8, [R8] ;  /* 0x0000000008087984 */ /* 0x000fe80000000c00 */
[----:B------:R-:W0:Y:S02]  /*09b0*/  LDS R12, [R25] ;  /* 0x00000000190c7984 */ /* 0x000e240000000800 */
[----:B0-----:R-:W-:-:S05]  /*09c0*/  IMAD R23, R8, R12, R23 ;  /* 0x0000000c08177224 */ /* 0x001fca00078e0217 */
[----:B------:R-:W-:Y:S05]  /*09d0*/  @!P1 BRA `(.L_x_3) ;  /* 0x0000000000149947 */ /* 0x000fea0003800000 */
[----:B------:R-:W-:Y:S01]  /*09e0*/  ISETP.NE.AND P1, PT, R6, 0x2, PT ;  /* 0x000000020600780c */ /* 0x000fe20003f25270 */
[----:B------:R-:W0:-:S12]  /*09f0*/  LDS R8, [R25+0x10] ;  /* 0x0000100019087984 */ /* 0x000e180000000800 */
[----:B------:R-:W1:Y:S01]  /*0a00*/  @P1 LDS R11, [R25+0x20] ;  /* 0x00002000190b1984 */ /* 0x000e620000000800 */
[----:B0-----:R-:W-:-:S04]  /*0a10*/  IMAD R23, R8, R9, R23 ;  /* 0x0000000908177224 */ /* 0x001fc800078e0217 */
[----:B-1----:R-:W-:-:S07]  /*0a20*/  @P1 IMAD R23, R11, R10, R23 ;  /* 0x0000000a0b171224 */ /* 0x002fce00078e0217 */
.L_x_3:
[----:B0-----:R-:W0:Y:S02]  /*0a30*/  LDC R8, c[0x0][0x3a0] ;  /* 0x0000e800ff087b82 */ /* 0x001e240000000800 */
[----:B0-----:R-:W-:-:S06]  /*0a40*/  IMAD R7, R4, R8, R7 ;  /* 0x0000000804077224 */ /* 0x001fcc00078e0207 */
[----:B------:R-:W-:Y:S06]  /*0a50*/  BAR.SYNC.DEFER_BLOCKING 0x0 ;  /* 0x0000000000007b1d */ /* 0x000fec0000010000 */
[----:B------:R-:W-:Y:S05]  /*0a60*/  @!P0 BRA `(.L_x_6) ;  /* 0xfffffff400e88947 */ /* 0x000fea000383ffff */
.L_x_0:
[----:B------:R-:W1:Y:S01]  /*0a70*/  LDC.64 R6, c[0x0][0x390] ;  /* 0x0000e400ff067b82 */ /* 0x000e620000000a00 */
[----:B------:R-:W2:Y:S01]  /*0a80*/  LDCU UR4, c[0x0][0x3a0] ;  /* 0x00007400ff0477ac */ /* 0x000ea20008000800 */
[----:B------:R-:W-:Y:S01]  /*0a90*/  IADD3 R21, PT, PT, R21, R0, RZ ;  /* 0x0000000015157210 */ /* 0x000fe20007ffe0ff */
[----:B0-----:R-:W-:-:S04]  /*0aa0*/  IMAD R4, R4, UR9, R3 ;  /* 0x0000000904047c24 */ /* 0x001fc8000f8e0203 */
[----:B--2---:R-:W-:-:S04]  /*0ab0*/  IMAD R3, R21, UR4, R4 ;  /* 0x0000000415037c24 */ /* 0x004fc8000f8e0204 */
[----:B-1----:R-:W-:-:S05]  /*0ac0*/  IMAD.WIDE R2, R3, 0x4, R6 ;  /* 0x0000000403027825 */ /* 0x002fca00078e0206 */
[----:B------:R-:W-:Y:S01]  /*0ad0*/  STG.E desc[UR10][R2.64], R23 ;  /* 0x0000001702007986 */ /* 0x000fe2000c10190a */
[----:B------:R-:W-:Y:S05]  /*0ae0*/  EXIT ;  /* 0x000000000000794d */ /* 0x000fea0003800000 */
.L_x_7:
[----:B------:R-:W-:-:S00]  /*0af0*/  BRA `(.L_x_7) ;  /* 0xfffffffc00fc7947 */ /* 0x000fc0000383ffff */
[----:B------:R-:W-:-:S00]  /*0b00*/  NOP ;  /* 0x0000000000007918 */ /* 0x000fc00000000000 */
[----:B------:R-:W-:-:S00]  /*0b10*/  NOP ;  /* 0x0000000000007918 */ /* 0x000fc00000000000 */
[----:B------:R-:W-:-:S00]  /*0b20*/  NOP ;  /* 0x0000000000007918 */ /* 0x000fc00000000000 */
[----:B------:R-:W-:-:S00]  /*0b30*/  NOP ;  /* 0x0000000000007918 */ /* 0x000fc00000000000 */
[----:B------:R-:W-:-:S00]  /*0b40*/  NOP ;  /* 0x0000000000007918 */ /* 0x000fc00000000000 */
[----:B------:R-:W-:-:S00]  /*0b50*/  NOP ;  /* 0x0000000000007918 */ /* 0x000fc00000000000 */
[----:B------:R-:W-:-:S00]  /*0b60*/  NOP ;  /* 0x0000000000007918 */ /* 0x000fc00000000000 */
[----:B------:R-:W-:-:S00]  /*0b70*/  NOP ;  /* 0x0000000000007918 */ /* 0x000fc00000000000 */
.L_x_8:


//--------------------- .nv.shared._Z11matMatGPUv3PiS_S_iii --------------------------
	.section	.nv.shared._Z11matMatGPUv3PiS_S_iii,"aw",@nobits
	.sectionflags	@""
	.align	4
.nv.shared._Z11matMatGPUv3PiS_S_iii:
	.zero		1152


//--------------------- .nv.shared.reserved.0     --------------------------
	.section	.nv.shared.reserved.0,"aw",@nobits
	.weak		__nv_reservedSMEM_offset_0_alias
	.size		__nv_reservedSMEM_offset_0_alias, 0, 64
	.other		__nv_reservedSMEM_offset_0_alias,@"STO_CUDA_RESERVED_SHARED STV_DEFAULT"
__nv_reservedSMEM_offset_0_alias:
	.zero		0
	.zero		64


//--------------------- .nv.constant0._Z11matMatGPUv3PiS_S_iii --------------------------
	.section	.nv.constant0._Z11matMatGPUv3PiS_S_iii,"a",@progbits
	.sectionflags	@""
	.align	4
.nv.constant0._Z11matMatGPUv3PiS_S_iii:
	.zero		932


//--------------------- SYMBOLS --------------------------

	.type		.nv.reservedSmem.offset0,@object
	.size		.nv.reservedSmem.offset0,0x4
	.type		.nv.reservedSmem.cap,@object
	.size		.nv.reservedSmem.cap,0x4
